//
// Generated by NVIDIA NVVM Compiler
//
// Compiler Build ID: CL-36424714
// Cuda compilation tools, release 13.0, V13.0.88
// Based on NVVM 20.0.0
//

.version 9.0
.target sm_100
.address_size 64

	// .globl	_Z9transposePiS_ii
// _ZZ9transposePiS_iiE4tile has been demoted
// _ZZ17multiply_matricesPiS_S_iiiE1A has been demoted
// _ZZ17multiply_matricesPiS_S_iiiE1B has been demoted

.visible .entry _Z9transposePiS_ii(
	.param .u64 .ptr .align 1 _Z9transposePiS_ii_param_0,
	.param .u64 .ptr .align 1 _Z9transposePiS_ii_param_1,
	.param .u32 _Z9transposePiS_ii_param_2,
	.param .u32 _Z9transposePiS_ii_param_3
)
{
	.reg .pred 	%p<7>;
	.reg .b32 	%r<29>;
	.reg .b64 	%rd<9>;
	// demoted variable
	.shared .align 4 .b8 _ZZ9transposePiS_iiE4tile[4096];
	ld.param.u64 	%rd1, [_Z9transposePiS_ii_param_0];
	ld.param.u64 	%rd2, [_Z9transposePiS_ii_param_1];
	ld.param.u32 	%r11, [_Z9transposePiS_ii_param_2];
	ld.param.u32 	%r10, [_Z9transposePiS_ii_param_3];
	mov.u32 	%r12, %ctaid.x;
	shl.b32 	%r1, %r12, 5;
	mov.u32 	%r2, %tid.x;
	add.s32 	%r3, %r1, %r2;
	mov.u32 	%r13, %ctaid.y;
	shl.b32 	%r4, %r13, 5;
	mov.u32 	%r5, %tid.y;
	add.s32 	%r14, %r4, %r5;
	setp.ge.s32 	%p1, %r3, %r10;
	setp.ge.s32 	%p2, %r14, %r11;
	or.pred  	%p3, %p1, %p2;
	@%p3 bra 	$L__BB0_2;
	cvta.to.global.u64 	%rd3, %rd2;
	mad.lo.s32 	%r15, %r10, %r14, %r3;
	mul.wide.s32 	%rd4, %r15, 4;
	add.s64 	%rd5, %rd3, %rd4;
	ld.global.u32 	%r16, [%rd5];
	shl.b32 	%r17, %r5, 7;
	mov.u32 	%r18, _ZZ9transposePiS_iiE4tile;
	add.s32 	%r19, %r18, %r17;
	shl.b32 	%r20, %r2, 2;
	add.s32 	%r21, %r19, %r20;
	st.shared.u32 	[%r21], %r16;
$L__BB0_2:
	bar.sync 	0;
	add.s32 	%r7, %r4, %r2;
	add.s32 	%r8, %r1, %r5;
	setp.ge.s32 	%p4, %r7, %r11;
	setp.ge.s32 	%p5, %r8, %r10;
	or.pred  	%p6, %p4, %p5;
	@%p6 bra 	$L__BB0_4;
	shl.b32 	%r22, %r2, 7;
	mov.u32 	%r23, _ZZ9transposePiS_iiE4tile;
	add.s32 	%r24, %r23, %r22;
	shl.b32 	%r25, %r5, 2;
	add.s32 	%r26, %r24, %r25;
	ld.shared.u32 	%r27, [%r26];
	mad.lo.s32 	%r28, %r11, %r8, %r7;
	cvta.to.global.u64 	%rd6, %rd1;
	mul.wide.s32 	%rd7, %r28, 4;
	add.s64 	%rd8, %rd6, %rd7;
	st.global.u32 	[%rd8], %r27;
$L__BB0_4:
	ret;

}
	// .globl	_Z12add_matricesPiS_
.visible .entry _Z12add_matricesPiS_(
	.param .u64 .ptr .align 1 _Z12add_matricesPiS__param_0,
	.param .u64 .ptr .align 1 _Z12add_matricesPiS__param_1
)
{
	.reg .b32 	%r<8>;
	.reg .b64 	%rd<8>;

	ld.param.u64 	%rd1, [_Z12add_matricesPiS__param_0];
	ld.param.u64 	%rd2, [_Z12add_matricesPiS__param_1];
	cvta.to.global.u64 	%rd3, %rd1;
	cvta.to.global.u64 	%rd4, %rd2;
	mov.u32 	%r1, %ctaid.x;
	mov.u32 	%r2, %ntid.x;
	mov.u32 	%r3, %tid.x;
	mad.lo.s32 	%r4, %r1, %r2, %r3;
	mul.wide.s32 	%rd5, %r4, 4;
	add.s64 	%rd6, %rd4, %rd5;
	ld.global.u32 	%r5, [%rd6];
	add.s64 	%rd7, %rd3, %rd5;
	ld.global.u32 	%r6, [%rd7];
	add.s32 	%r7, %r6, %r5;
	st.global.u32 	[%rd7], %r7;
	ret;

}
	// .globl	_Z17multiply_matricesPiS_S_iii
.visible .entry _Z17multiply_matricesPiS_S_iii(
	.param .u64 .ptr .align 1 _Z17multiply_matricesPiS_S_iii_param_0,
	.param .u64 .ptr .align 1 _Z17multiply_matricesPiS_S_iii_param_1,
	.param .u64 .ptr .align 1 _Z17multiply_matricesPiS_S_iii_param_2,
	.param .u32 _Z17multiply_matricesPiS_S_iii_param_3,
	.param .u32 _Z17multiply_matricesPiS_S_iii_param_4,
	.param .u32 _Z17multiply_matricesPiS_S_iii_param_5
)
{
	.reg .pred 	%p<12>;
	.reg .b32 	%r<154>;
	.reg .b64 	%rd<13>;
	// demoted variable
	.shared .align 4 .b8 _ZZ17multiply_matricesPiS_S_iiiE1A[4096];
	// demoted variable
	.shared .align 4 .b8 _ZZ17multiply_matricesPiS_S_iiiE1B[4096];
	ld.param.u64 	%rd3, [_Z17multiply_matricesPiS_S_iii_param_0];
	ld.param.u64 	%rd4, [_Z17multiply_matricesPiS_S_iii_param_1];
	ld.param.u64 	%rd5, [_Z17multiply_matricesPiS_S_iii_param_2];
	ld.param.u32 	%r31, [_Z17multiply_matricesPiS_S_iii_param_3];
	ld.param.u32 	%r32, [_Z17multiply_matricesPiS_S_iii_param_4];
	ld.param.u32 	%r33, [_Z17multiply_matricesPiS_S_iii_param_5];
	mov.u32 	%r35, %ctaid.x;
	shl.b32 	%r1, %r35, 5;
	mov.u32 	%r145, %tid.x;
	add.s32 	%r3, %r1, %r145;
	mov.u32 	%r36, %ctaid.y;
	shl.b32 	%r37, %r36, 5;
	mov.u32 	%r147, %tid.y;
	add.s32 	%r5, %r37, %r147;
	setp.lt.s32 	%p1, %r32, 1;
	mov.b32 	%r153, 0;
	@%p1 bra 	$L__BB2_7;
	add.s32 	%r39, %r32, 31;
	shr.u32 	%r40, %r39, 5;
	shl.b32 	%r41, %r147, 7;
	mov.u32 	%r42, _ZZ17multiply_matricesPiS_S_iiiE1A;
	add.s32 	%r6, %r42, %r41;
	shl.b32 	%r43, %r145, 2;
	add.s32 	%r7, %r6, %r43;
	mov.u32 	%r44, _ZZ17multiply_matricesPiS_S_iiiE1B;
	add.s32 	%r9, %r44, %r43;
	add.s32 	%r8, %r9, %r41;
	neg.s32 	%r149, %r40;
	mad.lo.s32 	%r45, %r147, %r33, %r145;
	add.s32 	%r148, %r45, %r1;
	shl.b32 	%r12, %r33, 5;
	mad.lo.s32 	%r146, %r32, %r5, %r145;
	cvta.to.global.u64 	%rd1, %rd4;
	cvta.to.global.u64 	%rd2, %rd5;
	mov.b32 	%r153, 0;
$L__BB2_2:
	setp.ge.s32 	%p2, %r5, %r31;
	setp.ge.u32 	%p3, %r145, %r32;
	mov.b32 	%r151, 0;
	or.pred  	%p4, %p3, %p2;
	@%p4 bra 	$L__BB2_4;
	mul.wide.u32 	%rd6, %r146, 4;
	add.s64 	%rd7, %rd1, %rd6;
	ld.global.u32 	%r151, [%rd7];
$L__BB2_4:
	setp.ge.s32 	%p5, %r3, %r33;
	st.shared.u32 	[%r7], %r151;
	setp.ge.u32 	%p6, %r147, %r32;
	mov.b32 	%r152, 0;
	or.pred  	%p7, %p5, %p6;
	@%p7 bra 	$L__BB2_6;
	mul.wide.u32 	%rd8, %r148, 4;
	add.s64 	%rd9, %rd2, %rd8;
	ld.global.u32 	%r152, [%rd9];
$L__BB2_6:
	st.shared.u32 	[%r8], %r152;
	bar.sync 	0;
	ld.shared.u32 	%r49, [%r6];
	ld.shared.u32 	%r50, [%r9];
	mad.lo.s32 	%r51, %r50, %r49, %r153;
	ld.shared.u32 	%r52, [%r6+4];
	ld.shared.u32 	%r53, [%r9+128];
	mad.lo.s32 	%r54, %r53, %r52, %r51;
	ld.shared.u32 	%r55, [%r6+8];
	ld.shared.u32 	%r56, [%r9+256];
	mad.lo.s32 	%r57, %r56, %r55, %r54;
	ld.shared.u32 	%r58, [%r6+12];
	ld.shared.u32 	%r59, [%r9+384];
	mad.lo.s32 	%r60, %r59, %r58, %r57;
	ld.shared.u32 	%r61, [%r6+16];
	ld.shared.u32 	%r62, [%r9+512];
	mad.lo.s32 	%r63, %r62, %r61, %r60;
	ld.shared.u32 	%r64, [%r6+20];
	ld.shared.u32 	%r65, [%r9+640];
	mad.lo.s32 	%r66, %r65, %r64, %r63;
	ld.shared.u32 	%r67, [%r6+24];
	ld.shared.u32 	%r68, [%r9+768];
	mad.lo.s32 	%r69, %r68, %r67, %r66;
	ld.shared.u32 	%r70, [%r6+28];
	ld.shared.u32 	%r71, [%r9+896];
	mad.lo.s32 	%r72, %r71, %r70, %r69;
	ld.shared.u32 	%r73, [%r6+32];
	ld.shared.u32 	%r74, [%r9+1024];
	mad.lo.s32 	%r75, %r74, %r73, %r72;
	ld.shared.u32 	%r76, [%r6+36];
	ld.shared.u32 	%r77, [%r9+1152];
	mad.lo.s32 	%r78, %r77, %r76, %r75;
	ld.shared.u32 	%r79, [%r6+40];
	ld.shared.u32 	%r80, [%r9+1280];
	mad.lo.s32 	%r81, %r80, %r79, %r78;
	ld.shared.u32 	%r82, [%r6+44];
	ld.shared.u32 	%r83, [%r9+1408];
	mad.lo.s32 	%r84, %r83, %r82, %r81;
	ld.shared.u32 	%r85, [%r6+48];
	ld.shared.u32 	%r86, [%r9+1536];
	mad.lo.s32 	%r87, %r86, %r85, %r84;
	ld.shared.u32 	%r88, [%r6+52];
	ld.shared.u32 	%r89, [%r9+1664];
	mad.lo.s32 	%r90, %r89, %r88, %r87;
	ld.shared.u32 	%r91, [%r6+56];
	ld.shared.u32 	%r92, [%r9+1792];
	mad.lo.s32 	%r93, %r92, %r91, %r90;
	ld.shared.u32 	%r94, [%r6+60];
	ld.shared.u32 	%r95, [%r9+1920];
	mad.lo.s32 	%r96, %r95, %r94, %r93;
	ld.shared.u32 	%r97, [%r6+64];
	ld.shared.u32 	%r98, [%r9+2048];
	mad.lo.s32 	%r99, %r98, %r97, %r96;
	ld.shared.u32 	%r100, [%r6+68];
	ld.shared.u32 	%r101, [%r9+2176];
	mad.lo.s32 	%r102, %r101, %r100, %r99;
	ld.shared.u32 	%r103, [%r6+72];
	ld.shared.u32 	%r104, [%r9+2304];
	mad.lo.s32 	%r105, %r104, %r103, %r102;
	ld.shared.u32 	%r106, [%r6+76];
	ld.shared.u32 	%r107, [%r9+2432];
	mad.lo.s32 	%r108, %r107, %r106, %r105;
	ld.shared.u32 	%r109, [%r6+80];
	ld.shared.u32 	%r110, [%r9+2560];
	mad.lo.s32 	%r111, %r110, %r109, %r108;
	ld.shared.u32 	%r112, [%r6+84];
	ld.shared.u32 	%r113, [%r9+2688];
	mad.lo.s32 	%r114, %r113, %r112, %r111;
	ld.shared.u32 	%r115, [%r6+88];
	ld.shared.u32 	%r116, [%r9+2816];
	mad.lo.s32 	%r117, %r116, %r115, %r114;
	ld.shared.u32 	%r118, [%r6+92];
	ld.shared.u32 	%r119, [%r9+2944];
	mad.lo.s32 	%r120, %r119, %r118, %r117;
	ld.shared.u32 	%r121, [%r6+96];
	ld.shared.u32 	%r122, [%r9+3072];
	mad.lo.s32 	%r123, %r122, %r121, %r120;
	ld.shared.u32 	%r124, [%r6+100];
	ld.shared.u32 	%r125, [%r9+3200];
	mad.lo.s32 	%r126, %r125, %r124, %r123;
	ld.shared.u32 	%r127, [%r6+104];
	ld.shared.u32 	%r128, [%r9+3328];
	mad.lo.s32 	%r129, %r128, %r127, %r126;
	ld.shared.u32 	%r130, [%r6+108];
	ld.shared.u32 	%r131, [%r9+3456];
	mad.lo.s32 	%r132, %r131, %r130, %r129;
	ld.shared.u32 	%r133, [%r6+112];
	ld.shared.u32 	%r134, [%r9+3584];
	mad.lo.s32 	%r135, %r134, %r133, %r132;
	ld.shared.u32 	%r136, [%r6+116];
	ld.shared.u32 	%r137, [%r9+3712];
	mad.lo.s32 	%r138, %r137, %r136, %r135;
	ld.shared.u32 	%r139, [%r6+120];
	ld.shared.u32 	%r140, [%r9+3840];
	mad.lo.s32 	%r141, %r140, %r139, %r138;
	ld.shared.u32 	%r142, [%r6+124];
	ld.shared.u32 	%r143, [%r9+3968];
	mad.lo.s32 	%r153, %r143, %r142, %r141;
	bar.sync 	0;
	add.s32 	%r149, %r149, 1;
	setp.ne.s32 	%p8, %r149, 0;
	add.s32 	%r148, %r148, %r12;
	add.s32 	%r147, %r147, 32;
	add.s32 	%r146, %r146, 32;
	add.s32 	%r145, %r145, 32;
	@%p8 bra 	$L__BB2_2;
$L__BB2_7:
	setp.ge.s32 	%p9, %r5, %r31;
	setp.ge.s32 	%p10, %r3, %r33;
	or.pred  	%p11, %p9, %p10;
	@%p11 bra 	$L__BB2_9;
	mad.lo.s32 	%r144, %r33, %r5, %r3;
	cvta.to.global.u64 	%rd10, %rd3;
	mul.wide.s32 	%rd11, %r144, 4;
	add.s64 	%rd12, %rd10, %rd11;
	st.global.u32 	[%rd12], %r153;
$L__BB2_9:
	ret;

}


// ===== COMPILED SASS (sm_100) =====

	.target	sm_100

	.elftype	@"ET_EXEC"


//--------------------- .note.nv.tkinfo           --------------------------
	.section	.note.nv.tkinfo,"",@"SHT_NOTE"
	.sectionflags	@"SHF_NOTE_NV_TKINFO"
	.tkinfo
        /*0018*/ 	.word	0x00000002
        /*0030*/ 	.string	""
        /*0030*/ 	.string	"ptxas"
        /*0030*/ 	.string	"Cuda compilation tools, release 13.0, V13.0.88"
        /*0030*/ 	.string	"Build cuda_13.0.r13.0/compiler.36424714_0"
        /*0030*/ 	.string	"-arch sm_100 -m 64 "



//--------------------- .note.nv.cuinfo           --------------------------
	.section	.note.nv.cuinfo,"",@"SHT_NOTE"
	.sectionflags	@"SHF_NOTE_NV_CUINFO"
        /*0018*/ 	.short	0x0002
        /*001a*/ 	.short	0x0064
        /*001c*/ 	.short	0x0082
	.zero		2


//--------------------- .nv.info                  --------------------------
	.section	.nv.info,"",@"SHT_CUDA_INFO"
	.align	4


	//----- nvinfo : EIATTR_REGCOUNT
	.align		4
        /*0000*/ 	.byte	0x04, 0x2f
        /*0002*/ 	.short	(.L_1 - .L_0)
	.align		4
.L_0:
        /*0004*/ 	.word	index@(_Z9transposePiS_ii)
        /*0008*/ 	.word	0x0000000c


	//----- nvinfo : EIATTR_FRAME_SIZE
	.align		4
.L_1:
        /*000c*/ 	.byte	0x04, 0x11
        /*000e*/ 	.short	(.L_3 - .L_2)
	.align		4
.L_2:
        /*0010*/ 	.word	index@(_Z9transposePiS_ii)
        /*0014*/ 	.word	0x00000000


	//----- nvinfo : EIATTR_REGCOUNT
	.align		4
.L_3:
        /*0018*/ 	.byte	0x04, 0x2f
        /*001a*/ 	.short	(.L_5 - .L_4)
	.align		4
.L_4:
        /*001c*/ 	.word	index@(_Z12add_matricesPiS_)
        /*0020*/ 	.word	0x0000000a


	//----- nvinfo : EIATTR_FRAME_SIZE
	.align		4
.L_5:
        /*0024*/ 	.byte	0x04, 0x11
        /*0026*/ 	.short	(.L_7 - .L_6)
	.align		4
.L_6:
        /*0028*/ 	.word	index@(_Z12add_matricesPiS_)
        /*002c*/ 	.word	0x00000000


	//----- nvinfo : EIATTR_REGCOUNT
	.align		4
.L_7:
        /*0030*/ 	.byte	0x04, 0x2f
        /*0032*/ 	.short	(.L_9 - .L_8)
	.align		4
.L_8:
        /*0034*/ 	.word	index@(_Z17multiply_matricesPiS_S_iii)
        /*0038*/ 	.word	0x00000020


	//----- nvinfo : EIATTR_FRAME_SIZE
	.align		4
.L_9:
        /*003c*/ 	.byte	0x04, 0x11
        /*003e*/ 	.short	(.L_11 - .L_10)
	.align		4
.L_10:
        /*0040*/ 	.word	index@(_Z17multiply_matricesPiS_S_iii)
        /*0044*/ 	.word	0x00000000


	//----- nvinfo : EIATTR_MIN_STACK_SIZE
	.align		4
.L_11:
        /*0048*/ 	.byte	0x04, 0x12
        /*004a*/ 	.short	(.L_13 - .L_12)
	.align		4
.L_12:
        /*004c*/ 	.word	index@(_Z17multiply_matricesPiS_S_iii)
        /*0050*/ 	.word	0x00000000


	//----- nvinfo : EIATTR_MIN_STACK_SIZE
	.align		4
.L_13:
        /*0054*/ 	.byte	0x04, 0x12
        /*0056*/ 	.short	(.L_15 - .L_14)
	.align		4
.L_14:
        /*0058*/ 	.word	index@(_Z12add_matricesPiS_)
        /*005c*/ 	.word	0x00000000


	//----- nvinfo : EIATTR_MIN_STACK_SIZE
	.align		4
.L_15:
        /*0060*/ 	.byte	0x04, 0x12
        /*0062*/ 	.short	(.L_17 - .L_16)
	.align		4
.L_16:
        /*0064*/ 	.word	index@(_Z9transposePiS_ii)
        /*0068*/ 	.word	0x00000000
.L_17:


//--------------------- .nv.compat                --------------------------
	.section	.nv.compat,"",@"SHT_CUDA_COMPAT_INFO"
	.align	4
        /*0000*/ 	.byte	0x02, 0x09, 0x00, 0x00, 0x02, 0x02, 0x01, 0x00, 0x02, 0x05, 0x05, 0x00, 0x03, 0x07, 0x01, 0x01
        /*0010*/ 	.byte	0x02, 0x03, 0x00, 0x00, 0x02, 0x06, 0x01, 0x00, 0x04, 0x0b, 0x08, 0x00, 0x09, 0x00, 0x00, 0x00
        /*0020*/ 	.byte	0x00, 0x00, 0x00, 0x00


//--------------------- .nv.info._Z17multiply_matricesPiS_S_iii --------------------------
	.section	.nv.info._Z17multiply_matricesPiS_S_iii,"",@"SHT_CUDA_INFO"
	.sectionflags	@""
	.align	4


	//----- nvinfo : EIATTR_CUDA_API_VERSION
	.align		4
        /*0000*/ 	.byte	0x04, 0x37
        /*0002*/ 	.short	(.L_19 - .L_18)
.L_18:
        /*0004*/ 	.word	0x00000082


	//----- nvinfo : EIATTR_KPARAM_INFO
	.align		4
.L_19:
        /*0008*/ 	.byte	0x04, 0x17
        /*000a*/ 	.short	(.L_21 - .L_20)
.L_20:
        /*000c*/ 	.word	0x00000000
        /*0010*/ 	.short	0x0005
        /*0012*/ 	.short	0x0020
        /*0014*/ 	.byte	0x00, 0xf0, 0x11, 0x00


	//----- nvinfo : EIATTR_KPARAM_INFO
	.align		4
.L_21:
        /*0018*/ 	.byte	0x04, 0x17
        /*001a*/ 	.short	(.L_23 - .L_22)
.L_22:
        /*001c*/ 	.word	0x00000000
        /*0020*/ 	.short	0x0004
        /*0022*/ 	.short	0x001c
        /*0024*/ 	.byte	0x00, 0xf0, 0x11, 0x00


	//----- nvinfo : EIATTR_KPARAM_INFO
	.align		4
.L_23:
        /*0028*/ 	.byte	0x04, 0x17
        /*002a*/ 	.short	(.L_25 - .L_24)
.L_24:
        /*002c*/ 	.word	0x00000000
        /*0030*/ 	.short	0x0003
        /*0032*/ 	.short	0x0018
        /*0034*/ 	.byte	0x00, 0xf0, 0x11, 0x00


	//----- nvinfo : EIATTR_KPARAM_INFO
	.align		4
.L_25:
        /*0038*/ 	.byte	0x04, 0x17
        /*003a*/ 	.short	(.L_27 - .L_26)
.L_26:
        /*003c*/ 	.word	0x00000000
        /*0040*/ 	.short	0x0002
        /*0042*/ 	.short	0x0010
        /*0044*/ 	.byte	0x00, 0xf5, 0x21, 0x00


	//----- nvinfo : EIATTR_KPARAM_INFO
	.align		4
.L_27:
        /*0048*/ 	.byte	0x04, 0x17
        /*004a*/ 	.short	(.L_29 - .L_28)
.L_28:
        /*004c*/ 	.word	0x00000000
        /*0050*/ 	.short	0x0001
        /*0052*/ 	.short	0x0008
        /*0054*/ 	.byte	0x00, 0xf5, 0x21, 0x00


	//----- nvinfo : EIATTR_KPARAM_INFO
	.align		4
.L_29:
        /*0058*/ 	.byte	0x04, 0x17
        /*005a*/ 	.short	(.L_31 - .L_30)
.L_30:
        /*005c*/ 	.word	0x00000000
        /*0060*/ 	.short	0x0000
        /*0062*/ 	.short	0x0000
        /*0064*/ 	.byte	0x00, 0xf5, 0x21, 0x00


	//----- nvinfo : EIATTR_SPARSE_MMA_MASK
	.align		4
.L_31:
        /*0068*/ 	.byte	0x03, 0x50
        /*006a*/ 	.short	0x0000


	//----- nvinfo : EIATTR_MAXREG_COUNT
	.align		4
        /*006c*/ 	.byte	0x03, 0x1b
        /*006e*/ 	.short	0x00ff


	//----- nvinfo : EIATTR_NUM_BARRIERS
	.align		4
        /*0070*/ 	.byte	0x02, 0x4c
        /*0072*/ 	.byte	0x01
	.zero		1


	//----- nvinfo : EIATTR_MERCURY_ISA_VERSION
	.align		4
        /*0074*/ 	.byte	0x03, 0x5f
        /*0076*/ 	.short	0x0101


	//----- nvinfo : EIATTR_VRC_CTA_INIT_COUNT
	.align		4
        /*0078*/ 	.byte	0x02, 0x4a
	.zero		1
	.zero		1


	//----- nvinfo : EIATTR_EXIT_INSTR_OFFSETS
	.align		4
        /*007c*/ 	.byte	0x04, 0x1c
        /*007e*/ 	.short	(.L_33 - .L_32)


	//   ....[0]....
.L_32:
        /*0080*/ 	.word	0x00000830


	//   ....[1]....
        /*0084*/ 	.word	0x00000880


	//----- nvinfo : EIATTR_CBANK_PARAM_SIZE
	.align		4
.L_33:
        /*0088*/ 	.byte	0x03, 0x19
        /*008a*/ 	.short	0x0024


	//----- nvinfo : EIATTR_PARAM_CBANK
	.align		4
        /*008c*/ 	.byte	0x04, 0x0a
        /*008e*/ 	.short	(.L_35 - .L_34)
	.align		4
.L_34:
        /*0090*/ 	.word	index@(.nv.constant0._Z17multiply_matricesPiS_S_iii)
        /*0094*/ 	.short	0x0380
        /*0096*/ 	.short	0x0024


	//----- nvinfo : EIATTR_SW_WAR
	.align		4
.L_35:
        /*0098*/ 	.byte	0x04, 0x36
        /*009a*/ 	.short	(.L_37 - .L_36)
.L_36:
        /*009c*/ 	.word	0x00000008
.L_37:


//--------------------- .nv.info._Z12add_matricesPiS_ --------------------------
	.section	.nv.info._Z12add_matricesPiS_,"",@"SHT_CUDA_INFO"
	.sectionflags	@""
	.align	4


	//----- nvinfo : EIATTR_CUDA_API_VERSION
	.align		4
        /*0000*/ 	.byte	0x04, 0x37
        /*0002*/ 	.short	(.L_39 - .L_38)
.L_38:
        /*0004*/ 	.word	0x00000082


	//----- nvinfo : EIATTR_KPARAM_INFO
	.align		4
.L_39:
        /*0008*/ 	.byte	0x04, 0x17
        /*000a*/ 	.short	(.L_41 - .L_40)
.L_40:
        /*000c*/ 	.word	0x00000000
        /*0010*/ 	.short	0x0001
        /*0012*/ 	.short	0x0008
        /*0014*/ 	.byte	0x00, 0xf5, 0x21, 0x00


	//----- nvinfo : EIATTR_KPARAM_INFO
	.align		4
.L_41:
        /*0018*/ 	.byte	0x04, 0x17
        /*001a*/ 	.short	(.L_43 - .L_42)
.L_42:
        /*001c*/ 	.word	0x00000000
        /*0020*/ 	.short	0x0000
        /*0022*/ 	.short	0x0000
        /*0024*/ 	.byte	0x00, 0xf5, 0x21, 0x00


	//----- nvinfo : EIATTR_SPARSE_MMA_MASK
	.align		4
.L_43:
        /*0028*/ 	.byte	0x03, 0x50
        /*002a*/ 	.short	0x0000


	//----- nvinfo : EIATTR_MAXREG_COUNT
	.align		4
        /*002c*/ 	.byte	0x03, 0x1b
        /*002e*/ 	.short	0x00ff


	//----- nvinfo : EIATTR_MERCURY_ISA_VERSION
	.align		4
        /*0030*/ 	.byte	0x03, 0x5f
        /*0032*/ 	.short	0x0101


	//----- nvinfo : EIATTR_VRC_CTA_INIT_COUNT
	.align		4
        /*0034*/ 	.byte	0x02, 0x4a
	.zero		1
	.zero		1


	//----- nvinfo : EIATTR_EXIT_INSTR_OFFSETS
	.align		4
        /*0038*/ 	.byte	0x04, 0x1c
        /*003a*/ 	.short	(.L_45 - .L_44)


	//   ....[0]....
.L_44:
        /*003c*/ 	.word	0x000000e0


	//----- nvinfo : EIATTR_CBANK_PARAM_SIZE
	.align		4
.L_45:
        /*0040*/ 	.byte	0x03, 0x19
        /*0042*/ 	.short	0x0010


	//----- nvinfo : EIATTR_PARAM_CBANK
	.align		4
        /*0044*/ 	.byte	0x04, 0x0a
        /*0046*/ 	.short	(.L_47 - .L_46)
	.align		4
.L_46:
        /*0048*/ 	.word	index@(.nv.constant0._Z12add_matricesPiS_)
        /*004c*/ 	.short	0x0380
        /*004e*/ 	.short	0x0010


	//----- nvinfo : EIATTR_SW_WAR
	.align		4
.L_47:
        /*0050*/ 	.byte	0x04, 0x36
        /*0052*/ 	.short	(.L_49 - .L_48)
.L_48:
        /*0054*/ 	.word	0x00000008
.L_49:


//--------------------- .nv.info._Z9transposePiS_ii --------------------------
	.section	.nv.info._Z9transposePiS_ii,"",@"SHT_CUDA_INFO"
	.sectionflags	@""
	.align	4


	//----- nvinfo : EIATTR_CUDA_API_VERSION
	.align		4
        /*0000*/ 	.byte	0x04, 0x37
        /*0002*/ 	.short	(.L_51 - .L_50)
.L_50:
        /*0004*/ 	.word	0x00000082


	//----- nvinfo : EIATTR_KPARAM_INFO
	.align		4
.L_51:
        /*0008*/ 	.byte	0x04, 0x17
        /*000a*/ 	.short	(.L_53 - .L_52)
.L_52:
        /*000c*/ 	.word	0x00000000
        /*0010*/ 	.short	0x0003
        /*0012*/ 	.short	0x0014
        /*0014*/ 	.byte	0x00, 0xf0, 0x11, 0x00


	//----- nvinfo : EIATTR_KPARAM_INFO
	.align		4
.L_53:
        /*0018*/ 	.byte	0x04, 0x17
        /*001a*/ 	.short	(.L_55 - .L_54)
.L_54:
        /*001c*/ 	.word	0x00000000
        /*0020*/ 	.short	0x0002
        /*0022*/ 	.short	0x0010
        /*0024*/ 	.byte	0x00, 0xf0, 0x11, 0x00


	//----- nvinfo : EIATTR_KPARAM_INFO
	.align		4
.L_55:
        /*0028*/ 	.byte	0x04, 0x17
        /*002a*/ 	.short	(.L_57 - .L_56)
.L_56:
        /*002c*/ 	.word	0x00000000
        /*0030*/ 	.short	0x0001
        /*0032*/ 	.short	0x0008
        /*0034*/ 	.byte	0x00, 0xf5, 0x21, 0x00


	//----- nvinfo : EIATTR_KPARAM_INFO
	.align		4
.L_57:
        /*0038*/ 	.byte	0x04, 0x17
        /*003a*/ 	.short	(.L_59 - .L_58)
.L_58:
        /*003c*/ 	.word	0x00000000
        /*0040*/ 	.short	0x0000
        /*0042*/ 	.short	0x0000
        /*0044*/ 	.byte	0x00, 0xf5, 0x21, 0x00


	//----- nvinfo : EIATTR_SPARSE_MMA_MASK
	.align		4
.L_59:
        /*0048*/ 	.byte	0x03, 0x50
        /*004a*/ 	.short	0x0000


	//----- nvinfo : EIATTR_MAXREG_COUNT
	.align		4
        /*004c*/ 	.byte	0x03, 0x1b
        /*004e*/ 	.short	0x00ff


	//----- nvinfo : EIATTR_NUM_BARRIERS
	.align		4
        /*0050*/ 	.byte	0x02, 0x4c
        /*0052*/ 	.byte	0x01
	.zero		1


	//----- nvinfo : EIATTR_MERCURY_ISA_VERSION
	.align		4
        /*0054*/ 	.byte	0x03, 0x5f
        /*0056*/ 	.short	0x0101


	//----- nvinfo : EIATTR_VRC_CTA_INIT_COUNT
	.align		4
        /*0058*/ 	.byte	0x02, 0x4a
	.zero		1
	.zero		1


	//----- nvinfo : EIATTR_EXIT_INSTR_OFFSETS
	.align		4
        /*005c*/ 	.byte	0x04, 0x1c
        /*005e*/ 	.short	(.L_61 - .L_60)


	//   ....[0]....
.L_60:
        /*0060*/ 	.word	0x000001a0


	//   ....[1]....
        /*0064*/ 	.word	0x00000250


	//----- nvinfo : EIATTR_CBANK_PARAM_SIZE
	.align		4
.L_61:
        /*0068*/ 	.byte	0x03, 0x19
        /*006a*/ 	.short	0x0018


	//----- nvinfo : EIATTR_PARAM_CBANK
	.align		4
        /*006c*/ 	.byte	0x04, 0x0a
        /*006e*/ 	.short	(.L_63 - .L_62)
	.align		4
.L_62:
        /*0070*/ 	.word	index@(.nv.constant0._Z9transposePiS_ii)
        /*0074*/ 	.short	0x0380
        /*0076*/ 	.short	0x0018


	//----- nvinfo : EIATTR_SW_WAR
	.align		4
.L_63:
        /*0078*/ 	.byte	0x04, 0x36
        /*007a*/ 	.short	(.L_65 - .L_64)
.L_64:
        /*007c*/ 	.word	0x00000008
.L_65:


//--------------------- .nv.callgraph             --------------------------
	.section	.nv.callgraph,"",@"SHT_CUDA_CALLGRAPH"
	.align	4
	.sectionentsize	8
	.align		4
        /*0000*/ 	.word	0x00000000
	.align		4
        /*0004*/ 	.word	0xffffffff
	.align		4
        /*0008*/ 	.word	0x00000000
	.align		4
        /*000c*/ 	.word	0xfffffffe
	.align		4
        /*0010*/ 	.word	0x00000000
	.align		4
        /*0014*/ 	.word	0xfffffffd
	.align		4
        /*0018*/ 	.word	0x00000000
	.align		4
        /*001c*/ 	.word	0xfffffffc


//--------------------- .text._Z17multiply_matricesPiS_S_iii --------------------------
	.section	.text._Z17multiply_matricesPiS_S_iii,"ax",@progbits
	.align	128
        .global         _Z17multiply_matricesPiS_S_iii
        .type           _Z17multiply_matricesPiS_S_iii,@function
        .size           _Z17multiply_matricesPiS_S_iii,(.L_x_5 - _Z17multiply_matricesPiS_S_iii)
        .other          _Z17multiply_matricesPiS_S_iii,@"STO_CUDA_ENTRY STV_DEFAULT"
_Z17multiply_matricesPiS_S_iii:
.text._Z17multiply_matricesPiS_S_iii:
[----:B------:R-:W-:Y:S01]  /*0000*/  LDC R1, c[0x0][0x37c] ;  /* 0x0000df00ff017b82 */ /* 0x000fe20000000800 */
[----:B------:R-:W0:Y:S01]  /*0010*/  S2R R18, SR_CTAID.Y ;  /* 0x0000000000127919 */ /* 0x000e220000002600 */
[----:B------:R-:W1:Y:S01]  /*0020*/  LDCU UR10, c[0x0][0x39c] ;  /* 0x00007380ff0a77ac */ /* 0x000e620008000800 */
[----:B------:R-:W-:Y:S01]  /*0030*/  HFMA2 R21, -RZ, RZ, 0, 0 ;  /* 0x00000000ff157431 */ /* 0x000fe200000001ff */
[----:B------:R-:W0:Y:S01]  /*0040*/  S2R R16, SR_TID.Y ;  /* 0x0000000000107919 */ /* 0x000e220000002200 */
[----:B------:R-:W2:Y:S01]  /*0050*/  LDCU UR14, c[0x0][0x3a0] ;  /* 0x00007400ff0e77ac */ /* 0x000ea20008000800 */
[----:B------:R-:W3:Y:S01]  /*0060*/  S2R R2, SR_CTAID.X ;  /* 0x0000000000027919 */ /* 0x000ee20000002500 */
[----:B------:R-:W4:Y:S01]  /*0070*/  LDCU.64 UR8, c[0x0][0x358] ;  /* 0x00006b00ff0877ac */ /* 0x000f220008000a00 */
[----:B------:R-:W3:Y:S01]  /*0080*/  S2R R17, SR_TID.X ;  /* 0x0000000000117919 */ /* 0x000ee20000002100 */
[----:B-1----:R-:W-:Y:S01]  /*0090*/  UISETP.GE.AND UP0, UPT, UR10, 0x1, UPT ;  /* 0x000000010a00788c */ /* 0x002fe2000bf06270 */
[----:B0-----:R-:W-:-:S02]  /*00a0*/  LEA R18, R18, R16, 0x5 ;  /* 0x0000001012127211 */ /* 0x001fc400078e28ff */
[----:B---3--:R-:W-:-:S06]  /*00b0*/  LEA R19, R2, R17, 0x5 ;  /* 0x0000001102137211 */ /* 0x008fcc00078e28ff */
[----:B--2-4-:R-:W-:Y:S05]  /*00c0*/  BRA.U !UP0, `(.L_x_0) ;  /* 0x0000000508cc7547 */ /* 0x014fea000b800000 */
[----:B------:R-:W0:Y:S01]  /*00d0*/  S2UR UR7, SR_CgaCtaId ;  /* 0x00000000000779c3 */ /* 0x000e220000008800 */
[----:B------:R-:W1:Y:S01]  /*00e0*/  LDCU UR11, c[0x0][0x3a0] ;  /* 0x00007400ff0b77ac */ /* 0x000e620008000800 */
[----:B------:R-:W-:Y:S01]  /*00f0*/  MOV R21, RZ ;  /* 0x000000ff00157202 */ /* 0x000fe20000000f00 */
[----:B------:R-:W-:Y:S01]  /*0100*/  IMAD R6, R18, UR10, R17 ;  /* 0x0000000a12067c24 */ /* 0x000fe2000f8e0211 */
[----:B------:R-:W2:Y:S04]  /*0110*/  LDCU UR12, c[0x0][0x398] ;  /* 0x00007300ff0c77ac */ /* 0x000ea80008000800 */
[----:B------:R-:W3:Y:S01]  /*0120*/  LDC R0, c[0x0][0x3a0] ;  /* 0x0000e800ff007b82 */ /* 0x000ee20000000800 */
[----:B------:R-:W-:Y:S01]  /*0130*/  UMOV UR5, 0x400 ;  /* 0x0000040000057882 */ /* 0x000fe20000000000 */
[----:B------:R-:W-:-:S02]  /*0140*/  UIADD3 UR4, UPT, UPT, UR10, 0x1f, URZ ;  /* 0x0000001f0a047890 */ /* 0x000fc4000fffe0ff */
[----:B------:R-:W-:Y:S02]  /*0150*/  UIADD3 UR6, UPT, UPT, UR5, 0x1000, URZ ;  /* 0x0000100005067890 */ /* 0x000fe4000fffe0ff */
[----:B------:R-:W-:Y:S01]  /*0160*/  USHF.R.U32.HI UR4, URZ, 0x5, UR4 ;  /* 0x00000005ff047899 */ /* 0x000fe20008011604 */
[----:B------:R-:W4:Y:S01]  /*0170*/  LDCU UR13, c[0x0][0x39c] ;  /* 0x00007380ff0d77ac */ /* 0x000f220008000800 */
[----:B-1----:R-:W-:Y:S02]  /*0180*/  IMAD R7, R16, UR11, R17 ;  /* 0x0000000b10077c24 */ /* 0x002fe4000f8e0211 */
[----:B------:R-:W-:Y:S01]  /*0190*/  UIADD3 UR4, UPT, UPT, -UR4, URZ, URZ ;  /* 0x000000ff04047290 */ /* 0x000fe2000fffe1ff */
[----:B--2---:R-:W-:Y:S01]  /*01a0*/  ISETP.GE.AND P1, PT, R18, UR12, PT ;  /* 0x0000000c12007c0c */ /* 0x004fe2000bf26270 */
[----:B0-----:R-:W-:Y:S01]  /*01b0*/  ULEA UR5, UR7, UR5, 0x18 ;  /* 0x0000000507057291 */ /* 0x001fe2000f8ec0ff */
[----:B------:R-:W-:Y:S01]  /*01c0*/  LEA R7, R2, R7, 0x5 ;  /* 0x0000000702077211 */ /* 0x000fe200078e28ff */
[----:B------:R-:W-:-:S04]  /*01d0*/  ULEA UR6, UR7, UR6, 0x18 ;  /* 0x0000000607067291 */ /* 0x000fc8000f8ec0ff */
[C---:B------:R-:W-:Y:S02]  /*01e0*/  LEA R5, R16.reuse, UR5, 0x7 ;  /* 0x0000000510057c11 */ /* 0x040fe4000f8e38ff */
[C---:B------:R-:W-:Y:S02]  /*01f0*/  LEA R3, R17.reuse, UR6, 0x2 ;  /* 0x0000000611037c11 */ /* 0x040fe4000f8e10ff */
[----:B------:R-:W-:Y:S02]  /*0200*/  LEA R4, R17, R5, 0x2 ;  /* 0x0000000511047211 */ /* 0x000fe400078e10ff */
[----:B----4-:R-:W-:-:S07]  /*0210*/  LEA R2, R16, R3, 0x7 ;  /* 0x0000000310027211 */ /* 0x010fce00078e38ff */
.L_x_1:
[----:B------:R-:W-:Y:S01]  /*0220*/  ISETP.GE.U32.AND P0, PT, R16, UR13, PT ;  /* 0x0000000d10007c0c */ /* 0x000fe2000bf06070 */
[----:B------:R-:W-:Y:S01]  /*0230*/  HFMA2 R24, -RZ, RZ, 0, 0 ;  /* 0x00000000ff187431 */ /* 0x000fe200000001ff */
[----:B------:R-:W-:Y:S02]  /*0240*/  ISETP.GE.U32.OR P2, PT, R17, UR13, P1 ;  /* 0x0000000d11007c0c */ /* 0x000fe40008f46470 */
[----:B---3--:R-:W-:Y:S02]  /*0250*/  ISETP.GE.OR P0, PT, R19, R0, P0 ;  /* 0x000000001300720c */ /* 0x008fe40000706670 */
[----:B------:R-:W-:-:S09]  /*0260*/  MOV R29, RZ ;  /* 0x000000ff001d7202 */ /* 0x000fd20000000f00 */
[----:B------:R-:W0:Y:S08]  /*0270*/  @!P2 LDC.64 R10, c[0x0][0x388] ;  /* 0x0000e200ff0aab82 */ /* 0x000e300000000a00 */
[----:B------:R-:W1:Y:S01]  /*0280*/  @!P0 LDC.64 R8, c[0x0][0x390] ;  /* 0x0000e400ff088b82 */ /* 0x000e620000000a00 */
[----:B0-----:R-:W-:-:S05]  /*0290*/  @!P2 IMAD.WIDE.U32 R10, R6, 0x4, R10 ;  /* 0x00000004060aa825 */ /* 0x001fca00078e000a */
[----:B------:R-:W2:Y:S01]  /*02a0*/  @!P2 LDG.E R29, desc[UR8][R10.64] ;  /* 0x000000080a1da981 */ /* 0x000ea2000c1e1900 */
[----:B-1----:R-:W-:-:S05]  /*02b0*/  @!P0 IMAD.WIDE.U32 R22, R7, 0x4, R8 ;  /* 0x0000000407168825 */ /* 0x002fca00078e0008 */
[----:B------:R-:W3:Y:S01]  /*02c0*/  @!P0 LDG.E R24, desc[UR8][R22.64] ;  /* 0x0000000816188981 */ /* 0x000ee2000c1e1900 */
[----:B------:R-:W-:-:S04]  /*02d0*/  UIADD3 UR4, UPT, UPT, UR4, 0x1, URZ ;  /* 0x0000000104047890 */ /* 0x000fc8000fffe0ff */
[----:B------:R-:W-:Y:S01]  /*02e0*/  UISETP.NE.AND UP0, UPT, UR4, URZ, UPT ;  /* 0x000000ff0400728c */ /* 0x000fe2000bf05270 */
[----:B------:R-:W-:Y:S01]  /*02f0*/  IADD3 R16, PT, PT, R16, 0x20, RZ ;  /* 0x0000002010107810 */ /* 0x000fe20007ffe0ff */
[----:B--2---:R-:W-:Y:S04]  /*0300*/  STS [R4], R29 ;  /* 0x0000001d04007388 */ /* 0x004fe80000000800 */
[----:B---3--:R-:W-:Y:S01]  /*0310*/  STS [R2], R24 ;  /* 0x0000001802007388 */ /* 0x008fe20000000800 */
[----:B------:R-:W-:Y:S06]  /*0320*/  BAR.SYNC.DEFER_BLOCKING 0x0 ;  /* 0x0000000000007b1d */ /* 0x000fec0000010000 */
[----:B------:R-:W-:Y:S04]  /*0330*/  LDS R28, [R3] ;  /* 0x00000000031c7984 */ /* 0x000fe80000000800 */
[----:B------:R-:W0:Y:S04]  /*0340*/  LDS.128 R12, [R5] ;  /* 0x00000000050c7984 */ /* 0x000e280000000c00 */
[----:B------:R-:W1:Y:S04]  /*0350*/  LDS R22, [R3+0x80] ;  /* 0x0000800003167984 */ /* 0x000e680000000800 */
[----:B------:R-:W2:Y:S04]  /*0360*/  LDS R27, [R3+0x100] ;  /* 0x00010000031b7984 */ /* 0x000ea80000000800 */
[----:B------:R-:W3:Y:S04]  /*0370*/  LDS R26, [R3+0x180] ;  /* 0x00018000031a7984 */ /* 0x000ee80000000800 */
[----:B------:R-:W-:Y:S04]  /*0380*/  LDS R25, [R3+0x200] ;  /* 0x0002000003197984 */ /* 0x000fe80000000800 */
[----:B------:R-:W4:Y:S04]  /*0390*/  LDS.128 R8, [R5+0x10] ;  /* 0x0000100005087984 */ /* 0x000f280000000c00 */
[----:B------:R-:W5:Y:S04]  /*03a0*/  LDS R20, [R3+0x280] ;  /* 0x0002800003147984 */ /* 0x000f680000000800 */
[----:B------:R-:W-:Y:S04]  /*03b0*/  LDS R24, [R3+0x380] ;  /* 0x0003800003187984 */ /* 0x000fe80000000800 */
[----:B------:R-:W-:Y:S01]  /*03c0*/  LDS R23, [R3+0x400] ;  /* 0x0004000003177984 */ /* 0x000fe20000000800 */
[----:B0-----:R-:W-:-:S03]  /*03d0*/  IMAD R12, R12, R28, R21 ;  /* 0x0000001c0c0c7224 */ /* 0x001fc600078e0215 */
[----:B------:R-:W0:Y:S01]  /*03e0*/  LDS R21, [R3+0x300] ;  /* 0x0003000003157984 */ /* 0x000e220000000800 */
[----:B-1----:R-:W-:-:S03]  /*03f0*/  IMAD R12, R22, R13, R12 ;  /* 0x0000000d160c7224 */ /* 0x002fc600078e020c */
[----:B------:R-:W-:Y:S01]  /*0400*/  LDS R22, [R3+0x480] ;  /* 0x0004800003167984 */ /* 0x000fe20000000800 */
[----:B--2---:R-:W-:-:S04]  /*0410*/  IMAD R12, R27, R14, R12 ;  /* 0x0000000e1b0c7224 */ /* 0x004fc800078e020c */
[----:B---3--:R-:W-:Y:S02]  /*0420*/  IMAD R26, R26, R15, R12 ;  /* 0x0000000f1a1a7224 */ /* 0x008fe400078e020c */
[----:B------:R-:W1:Y:S02]  /*0430*/  LDS.128 R12, [R5+0x20] ;  /* 0x00002000050c7984 */ /* 0x000e640000000c00 */
[----:B----4-:R-:W-:Y:S02]  /*0440*/  IMAD R8, R8, R25, R26 ;  /* 0x0000001908087224 */ /* 0x010fe400078e021a */
[----:B------:R-:W2:Y:S02]  /*0450*/  LDS R25, [R3+0x500] ;  /* 0x0005000003197984 */ /* 0x000ea40000000800 */
[----:B-----5:R-:W-:Y:S02]  /*0460*/  IMAD R8, R20, R9, R8 ;  /* 0x0000000914087224 */ /* 0x020fe400078e0208 */
[----:B------:R-:W3:Y:S04]  /*0470*/  LDS R26, [R3+0x580] ;  /* 0x00058000031a7984 */ /* 0x000ee80000000800 */
[----:B------:R-:W-:Y:S01]  /*0480*/  LDS R20, [R3+0x680] ;  /* 0x0006800003147984 */ /* 0x000fe20000000800 */
[----:B0-----:R-:W-:-:S03]  /*0490*/  IMAD R8, R21, R10, R8 ;  /* 0x0000000a15087224 */ /* 0x001fc600078e0208 */
[----:B------:R-:W-:Y:S01]  /*04a0*/  LDS R21, [R3+0x600] ;  /* 0x0006000003157984 */ /* 0x000fe20000000800 */
[----:B------:R-:W-:-:S03]  /*04b0*/  IMAD R24, R24, R11, R8 ;  /* 0x0000000b18187224 */ /* 0x000fc600078e0208 */
[----:B------:R-:W0:Y:S01]  /*04c0*/  LDS.128 R8, [R5+0x30] ;  /* 0x0000300005087984 */ /* 0x000e220000000c00 */
[----:B-1----:R-:W-:-:S03]  /*04d0*/  IMAD R12, R12, R23, R24 ;  /* 0x000000170c0c7224 */ /* 0x002fc600078e0218 */
[----:B------:R-:W1:Y:S01]  /*04e0*/  LDS R23, [R3+0x700] ;  /* 0x0007000003177984 */ /* 0x000e620000000800 */
[----:B------:R-:W-:-:S03]  /*04f0*/  IMAD R12, R22, R13, R12 ;  /* 0x0000000d160c7224 */ /* 0x000fc600078e020c */
[----:B------:R-:W4:Y:S01]  /*0500*/  LDS R24, [R3+0x780] ;  /* 0x0007800003187984 */ /* 0x000f220000000800 */
[----:B--2---:R-:W-:-:S03]  /*0510*/  IMAD R12, R25, R14, R12 ;  /* 0x0000000e190c7224 */ /* 0x004fc600078e020c */
[----:B------:R-:W-:Y:S01]  /*0520*/  LDS R25, [R3+0x800] ;  /* 0x0008000003197984 */ /* 0x000fe20000000800 */
[----:B---3--:R-:W-:-:S03]  /*0530*/  IMAD R26, R26, R15, R12 ;  /* 0x0000000f1a1a7224 */ /* 0x008fc600078e020c */
[----:B------:R-:W2:Y:S04]  /*0540*/  LDS.128 R12, [R5+0x40] ;  /* 0x00004000050c7984 */ /* 0x000ea80000000c00 */
[----:B------:R-:W3:Y:S01]  /*0550*/  LDS R22, [R3+0x880] ;  /* 0x0008800003167984 */ /* 0x000ee20000000800 */
[----:B0-----:R-:W-:-:S03]  /*0560*/  IMAD R8, R8, R21, R26 ;  /* 0x0000001508087224 */ /* 0x001fc600078e021a */
[----:B------:R-:W0:Y:S04]  /*0570*/  LDS R21, [R3+0x900] ;  /* 0x0009000003157984 */ /* 0x000e280000000800 */
[----:B------:R-:W5:Y:S01]  /*0580*/  LDS R26, [R3+0x980] ;  /* 0x00098000031a7984 */ /* 0x000f620000000800 */
[----:B------:R-:W-:-:S03]  /*0590*/  IMAD R8, R20, R9, R8 ;  /* 0x0000000914087224 */ /* 0x000fc600078e0208 */
[----:B------:R-:W-:Y:S01]  /*05a0*/  LDS R20, [R3+0xa80] ;  /* 0x000a800003147984 */ /* 0x000fe20000000800 */
[----:B-1----:R-:W-:-:S03]  /*05b0*/  IMAD R8, R23, R10, R8 ;  /* 0x0000000a17087224 */ /* 0x002fc600078e0208 */
[----:B------:R-:W-:Y:S01]  /*05c0*/  LDS R23, [R3+0xa00] ;  /* 0x000a000003177984 */ /* 0x000fe20000000800 */
[----:B----4-:R-:W-:-:S03]  /*05d0*/  IMAD R24, R24, R11, R8 ;  /* 0x0000000b18187224 */ /* 0x010fc600078e0208 */
[----:B------:R-:W1:Y:S01]  /*05e0*/  LDS.128 R8, [R5+0x50] ;  /* 0x0000500005087984 */ /* 0x000e620000000c00 */
[----:B--2---:R-:W-:-:S03]  /*05f0*/  IMAD R12, R12, R25, R24 ;  /* 0x000000190c0c7224 */ /* 0x004fc600078e0218 */
[----:B------:R-:W2:Y:S01]  /*0600*/  LDS R25, [R3+0xb00] ;  /* 0x000b000003197984 */ /* 0x000ea20000000800 */
[----:B---3--:R-:W-:-:S03]  /*0610*/  IMAD R12, R22, R13, R12 ;  /* 0x0000000d160c7224 */ /* 0x008fc600078e020c */
[----:B------:R-:W3:Y:S04]  /*0620*/  LDS R22, [R3+0xb80] ;  /* 0x000b800003167984 */ /* 0x000ee80000000800 */
[----:B------:R-:W-:Y:S01]  /*0630*/  LDS R24, [R3+0xc80] ;  /* 0x000c800003187984 */ /* 0x000fe20000000800 */
[----:B0-----:R-:W-:-:S03]  /*0640*/  IMAD R12, R21, R14, R12 ;  /* 0x0000000e150c7224 */ /* 0x001fc600078e020c */
[----:B------:R-:W-:Y:S01]  /*0650*/  LDS R21, [R3+0xc00] ;  /* 0x000c000003157984 */ /* 0x000fe20000000800 */
[----:B-----5:R-:W-:-:S03]  /*0660*/  IMAD R26, R26, R15, R12 ;  /* 0x0000000f1a1a7224 */ /* 0x020fc600078e020c */
        /* <DEDUP_REMOVED lines=13> */
[----:B------:R-:W-:-:S04]  /*0740*/  IMAD R13, R24, R13, R26 ;  /* 0x0000000d180d7224 */ /* 0x000fc800078e021a */
[----:B-1----:R-:W-:-:S04]  /*0750*/  IMAD R13, R23, R14, R13 ;  /* 0x0000000e170d7224 */ /* 0x002fc800078e020d */
[----:B----4-:R-:W-:-:S04]  /*0760*/  IMAD R13, R20, R15, R13 ;  /* 0x0000000f140d7224 */ /* 0x010fc800078e020d */
[----:B--2---:R-:W-:-:S04]  /*0770*/  IMAD R8, R8, R25, R13 ;  /* 0x0000001908087224 */ /* 0x004fc800078e020d */
[----:B---3--:R-:W-:Y:S01]  /*0780*/  IMAD R8, R22, R9, R8 ;  /* 0x0000000916087224 */ /* 0x008fe200078e0208 */
[----:B------:R-:W-:Y:S02]  /*0790*/  IADD3 R17, PT, PT, R17, 0x20, RZ ;  /* 0x0000002011117810 */ /* 0x000fe40007ffe0ff */
[----:B------:R-:W-:Y:S02]  /*07a0*/  IADD3 R6, PT, PT, R6, 0x20, RZ ;  /* 0x0000002006067810 */ /* 0x000fe40007ffe0ff */
[----:B------:R-:W-:Y:S01]  /*07b0*/  LEA R7, R0, R7, 0x5 ;  /* 0x0000000700077211 */ /* 0x000fe200078e28ff */
[----:B0-----:R-:W-:-:S04]  /*07c0*/  IMAD R21, R21, R10, R8 ;  /* 0x0000000a15157224 */ /* 0x001fc800078e0208 */
[----:B-----5:R-:W-:Y:S01]  /*07d0*/  IMAD R21, R12, R11, R21 ;  /* 0x0000000b0c157224 */ /* 0x020fe200078e0215 */
[----:B------:R-:W-:Y:S06]  /*07e0*/  BAR.SYNC.DEFER_BLOCKING 0x0 ;  /* 0x0000000000007b1d */ /* 0x000fec0000010000 */
[----:B------:R-:W-:Y:S05]  /*07f0*/  BRA.U UP0, `(.L_x_1) ;  /* 0xfffffff900887547 */ /* 0x000fea000b83ffff */
.L_x_0:
[----:B------:R-:W0:Y:S01]  /*0800*/  LDCU UR4, c[0x0][0x398] ;  /* 0x00007300ff0477ac */ /* 0x000e220008000800 */
[----:B------:R-:W-:-:S04]  /*0810*/  ISETP.GE.AND P0, PT, R19, UR14, PT ;  /* 0x0000000e13007c0c */ /* 0x000fc8000bf06270 */
[----:B0-----:R-:W-:-:S13]  /*0820*/  ISETP.GE.OR P0, PT, R18, UR4, P0 ;  /* 0x0000000412007c0c */ /* 0x001fda0008706670 */
[----:B------:R-:W-:Y:S05]  /*0830*/  @P0 EXIT ;  /* 0x000000000000094d */ /* 0x000fea0003800000 */
[----:B------:R-:W0:Y:S01]  /*0840*/  LDC.64 R2, c[0x0][0x380] ;  /* 0x0000e000ff027b82 */ /* 0x000e220000000a00 */
[----:B------:R-:W-:-:S04]  /*0850*/  IMAD R19, R18, UR14, R19 ;  /* 0x0000000e12137c24 */ /* 0x000fc8000f8e0213 */
[----:B0-----:R-:W-:-:S05]  /*0860*/  IMAD.WIDE R2, R19, 0x4, R2 ;  /* 0x0000000413027825 */ /* 0x001fca00078e0202 */
[----:B------:R-:W-:Y:S01]  /*0870*/  STG.E desc[UR8][R2.64], R21 ;  /* 0x0000001502007986 */ /* 0x000fe2000c101908 */
[----:B------:R-:W-:Y:S05]  /*0880*/  EXIT ;  /* 0x000000000000794d */ /* 0x000fea0003800000 */
.L_x_2:
[----:B------:R-:W-:-:S00]  /*0890*/  BRA `(.L_x_2) ;  /* 0xfffffffc00fc7947 */ /* 0x000fc0000383ffff */
[----:B------:R-:W-:-:S00]  /*08a0*/  NOP ;  /* 0x0000000000007918 */ /* 0x000fc00000000000 */
        /* <DEDUP_REMOVED lines=13> */
.L_x_5:


//--------------------- .text._Z12add_matricesPiS_ --------------------------
	.section	.text._Z12add_matricesPiS_,"ax",@progbits
	.align	128
        .global         _Z12add_matricesPiS_
        .type           _Z12add_matricesPiS_,@function
        .size           _Z12add_matricesPiS_,(.L_x_6 - _Z12add_matricesPiS_)
        .other          _Z12add_matricesPiS_,@"STO_CUDA_ENTRY STV_DEFAULT"
_Z12add_matricesPiS_:
.text._Z12add_matricesPiS_:
[----:B------:R-:W-:Y:S01]  /*0000*/  LDC R1, c[0x0][0x37c] ;  /* 0x0000df00ff017b82 */ /* 0x000fe20000000800 */
[----:B------:R-:W0:Y:S07]  /*0010*/  S2R R0, SR_TID.X ;  /* 0x0000000000007919 */ /* 0x000e2e0000002100 */
[----:B------:R-:W0:Y:S01]  /*0020*/  S2UR UR6, SR_CTAID.X ;  /* 0x00000000000679c3 */ /* 0x000e220000002500 */
[----:B------:R-:W1:Y:S07]  /*0030*/  LDCU.64 UR4, c[0x0][0x358] ;  /* 0x00006b00ff0477ac */ /* 0x000e6e0008000a00 */
[----:B------:R-:W0:Y:S08]  /*0040*/  LDC R7, c[0x0][0x360] ;  /* 0x0000d800ff077b82 */ /* 0x000e300000000800 */
[----:B------:R-:W2:Y:S08]  /*0050*/  LDC.64 R2, c[0x0][0x388] ;  /* 0x0000e200ff027b82 */ /* 0x000eb00000000a00 */
[----:B------:R-:W3:Y:S01]  /*0060*/  LDC.64 R4, c[0x0][0x380] ;  /* 0x0000e000ff047b82 */ /* 0x000ee20000000a00 */
[----:B0-----:R-:W-:-:S04]  /*0070*/  IMAD R7, R7, UR6, R0 ;  /* 0x0000000607077c24 */ /* 0x001fc8000f8e0200 */
[----:B--2---:R-:W-:-:S06]  /*0080*/  IMAD.WIDE R2, R7, 0x4, R2 ;  /* 0x0000000407027825 */ /* 0x004fcc00078e0202 */
[----:B-1----:R-:W2:Y:S01]  /*0090*/  LDG.E R2, desc[UR4][R2.64] ;  /* 0x0000000402027981 */ /* 0x002ea2000c1e1900 */
[----:B---3--:R-:W-:-:S05]  /*00a0*/  IMAD.WIDE R4, R7, 0x4, R4 ;  /* 0x0000000407047825 */ /* 0x008fca00078e0204 */
[----:B------:R-:W2:Y:S02]  /*00b0*/  LDG.E R7, desc[UR4][R4.64] ;  /* 0x0000000404077981 */ /* 0x000ea4000c1e1900 */
[----:B--2---:R-:W-:-:S05]  /*00c0*/  IADD3 R7, PT, PT, R2, R7, RZ ;  /* 0x0000000702077210 */ /* 0x004fca0007ffe0ff */
[----:B------:R-:W-:Y:S01]  /*00d0*/  STG.E desc[UR4][R4.64], R7 ;  /* 0x0000000704007986 */ /* 0x000fe2000c101904 */
[----:B------:R-:W-:Y:S05]  /*00e0*/  EXIT ;  /* 0x000000000000794d */ /* 0x000fea0003800000 */
.L_x_3:
        /* <DEDUP_REMOVED lines=9> */
.L_x_6:


//--------------------- .text._Z9transposePiS_ii  --------------------------
	.section	.text._Z9transposePiS_ii,"ax",@progbits
	.align	128
        .global         _Z9transposePiS_ii
        .type           _Z9transposePiS_ii,@function
        .size           _Z9transposePiS_ii,(.L_x_7 - _Z9transposePiS_ii)
        .other          _Z9transposePiS_ii,@"STO_CUDA_ENTRY STV_DEFAULT"
_Z9transposePiS_ii:
.text._Z9transposePiS_ii:
[----:B------:R-:W-:Y:S01]  /*0000*/  LDC R1, c[0x0][0x37c] ;  /* 0x0000df00ff017b82 */ /* 0x000fe20000000800 */
[----:B------:R-:W0:Y:S01]  /*0010*/  S2R R8, SR_TID.Y ;  /* 0x0000000000087919 */ /* 0x000e220000002200 */
[----:B------:R-:W1:Y:S01]  /*0020*/  LDCU.64 UR8, c[0x0][0x390] ;  /* 0x00007200ff0877ac */ /* 0x000e620008000a00 */
[----:B------:R-:W0:Y:S01]  /*0030*/  S2R R9, SR_CTAID.Y ;  /* 0x0000000000097919 */ /* 0x000e220000002600 */
[----:B------:R-:W2:Y:S01]  /*0040*/  LDCU.64 UR6, c[0x0][0x358] ;  /* 0x00006b00ff0677ac */ /* 0x000ea20008000a00 */
[----:B------:R-:W3:Y:S01]  /*0050*/  S2R R7, SR_CTAID.X ;  /* 0x0000000000077919 */ /* 0x000ee20000002500 */
[----:B------:R-:W3:Y:S01]  /*0060*/  S2R R6, SR_TID.X ;  /* 0x0000000000067919 */ /* 0x000ee20000002100 */
[----:B0-----:R-:W-:-:S05]  /*0070*/  IMAD R5, R9, 0x20, R8 ;  /* 0x0000002009057824 */ /* 0x001fca00078e0208 */
[----:B-1----:R-:W-:Y:S01]  /*0080*/  ISETP.GE.AND P0, PT, R5, UR8, PT ;  /* 0x0000000805007c0c */ /* 0x002fe2000bf06270 */
[----:B---3--:R-:W-:-:S05]  /*0090*/  IMAD R0, R7, 0x20, R6 ;  /* 0x0000002007007824 */ /* 0x008fca00078e0206 */
[----:B------:R-:W-:-:S13]  /*00a0*/  ISETP.GE.OR P0, PT, R0, UR9, P0 ;  /* 0x0000000900007c0c */ /* 0x000fda0008706670 */
[----:B------:R-:W0:Y:S01]  /*00b0*/  @!P0 LDC.64 R2, c[0x0][0x388] ;  /* 0x0000e200ff028b82 */ /* 0x000e220000000a00 */
[----:B------:R-:W-:-:S04]  /*00c0*/  @!P0 IMAD R5, R5, UR9, R0 ;  /* 0x0000000905058c24 */ /* 0x000fc8000f8e0200 */
[----:B0-----:R-:W-:-:S06]  /*00d0*/  @!P0 IMAD.WIDE R2, R5, 0x4, R2 ;  /* 0x0000000405028825 */ /* 0x001fcc00078e0202 */
[----:B--2---:R-:W2:Y:S01]  /*00e0*/  @!P0 LDG.E R2, desc[UR6][R2.64] ;  /* 0x0000000602028981 */ /* 0x004ea2000c1e1900 */
[----:B------:R-:W-:Y:S01]  /*00f0*/  @!P0 MOV R0, 0x400 ;  /* 0x0000040000008802 */ /* 0x000fe20000000f00 */
[----:B------:R-:W-:Y:S01]  /*0100*/  IMAD R4, R9, 0x20, R6 ;  /* 0x0000002009047824 */ /* 0x000fe200078e0206 */
[----:B------:R-:W-:Y:S01]  /*0110*/  LEA R7, R7, R8, 0x5 ;  /* 0x0000000807077211 */ /* 0x000fe200078e28ff */
[----:B------:R-:W0:Y:S03]  /*0120*/  @!P0 S2R R5, SR_CgaCtaId ;  /* 0x0000000000058919 */ /* 0x000e260000008800 */
[----:B------:R-:W-:-:S04]  /*0130*/  ISETP.GE.AND P1, PT, R7, UR9, PT ;  /* 0x0000000907007c0c */ /* 0x000fc8000bf26270 */
[----:B------:R-:W-:Y:S02]  /*0140*/  ISETP.GE.OR P1, PT, R4, UR8, P1 ;  /* 0x0000000804007c0c */ /* 0x000fe40008f26670 */
[----:B0-----:R-:W-:-:S04]  /*0150*/  @!P0 LEA R0, R5, R0, 0x18 ;  /* 0x0000000005008211 */ /* 0x001fc800078ec0ff */
[----:B------:R-:W-:-:S05]  /*0160*/  @!P0 LEA R0, R8, R0, 0x7 ;  /* 0x0000000008008211 */ /* 0x000fca00078e38ff */
[----:B------:R-:W-:-:S05]  /*0170*/  @!P0 IMAD R5, R6, 0x4, R0 ;  /* 0x0000000406058824 */ /* 0x000fca00078e0200 */
[----:B--2---:R0:W-:Y:S01]  /*0180*/  @!P0 STS [R5], R2 ;  /* 0x0000000205008388 */ /* 0x0041e20000000800 */
[----:B------:R-:W-:Y:S06]  /*0190*/  BAR.SYNC.DEFER_BLOCKING 0x0 ;  /* 0x0000000000007b1d */ /* 0x000fec0000010000 */
[----:B------:R-:W-:Y:S05]  /*01a0*/  @P1 EXIT ;  /* 0x000000000000194d */ /* 0x000fea0003800000 */
[----:B------:R-:W1:Y:S01]  /*01b0*/  S2UR UR5, SR_CgaCtaId ;  /* 0x00000000000579c3 */ /* 0x000e620000008800 */
[----:B------:R-:W-:Y:S01]  /*01c0*/  UMOV UR4, 0x400 ;  /* 0x0000040000047882 */ /* 0x000fe20000000000 */
[----:B------:R-:W-:-:S06]  /*01d0*/  IMAD R7, R7, UR8, R4 ;  /* 0x0000000807077c24 */ /* 0x000fcc000f8e0204 */
[----:B0-----:R-:W0:Y:S01]  /*01e0*/  LDC.64 R2, c[0x0][0x380] ;  /* 0x0000e000ff027b82 */ /* 0x001e220000000a00 */
[----:B-1----:R-:W-:-:S06]  /*01f0*/  ULEA UR4, UR5, UR4, 0x18 ;  /* 0x0000000405047291 */ /* 0x002fcc000f8ec0ff */
[----:B------:R-:W-:Y:S01]  /*0200*/  LEA R0, R6, UR4, 0x7 ;  /* 0x0000000406007c11 */ /* 0x000fe2000f8e38ff */
[----:B0-----:R-:W-:-:S03]  /*0210*/  IMAD.WIDE R2, R7, 0x4, R2 ;  /* 0x0000000407027825 */ /* 0x001fc600078e0202 */
[----:B------:R-:W-:-:S05]  /*0220*/  LEA R0, R8, R0, 0x2 ;  /* 0x0000000008007211 */ /* 0x000fca00078e10ff */
[----:B------:R-:W0:Y:S04]  /*0230*/  LDS R5, [R0] ;  /* 0x0000000000057984 */ /* 0x000e280000000800 */
[----:B0-----:R-:W-:Y:S01]  /*0240*/  STG.E desc[UR6][R2.64], R5 ;  /* 0x0000000502007986 */ /* 0x001fe2000c101906 */
[----:B------:R-:W-:Y:S05]  /*0250*/  EXIT ;  /* 0x000000000000794d */ /* 0x000fea0003800000 */
.L_x_4:
        /* <DEDUP_REMOVED lines=10> */
.L_x_7:


//--------------------- .nv.shared._Z17multiply_matricesPiS_S_iii --------------------------
	.section	.nv.shared._Z17multiply_matricesPiS_S_iii,"aw",@nobits
	.sectionflags	@""
	.align	4
.nv.shared._Z17multiply_matricesPiS_S_iii:
	.zero		9216


//--------------------- .nv.shared.reserved.0     --------------------------
	.section	.nv.shared.reserved.0,"aw",@nobits
	.weak		__nv_reservedSMEM_offset_0_alias
	.size		__nv_reservedSMEM_offset_0_alias, 0, 64
	.other		__nv_reservedSMEM_offset_0_alias,@"STO_CUDA_RESERVED_SHARED STV_DEFAULT"
__nv_reservedSMEM_offset_0_alias:
	.zero		0
	.zero		64


//--------------------- .nv.shared._Z9transposePiS_ii --------------------------
	.section	.nv.shared._Z9transposePiS_ii,"aw",@nobits
	.sectionflags	@""
	.align	4
.nv.shared._Z9transposePiS_ii:
	.zero		5120


//--------------------- .nv.constant0._Z17multiply_matricesPiS_S_iii --------------------------
	.section	.nv.constant0._Z17multiply_matricesPiS_S_iii,"a",@progbits
	.sectionflags	@""
	.align	4
.nv.constant0._Z17multiply_matricesPiS_S_iii:
	.zero		932


//--------------------- .nv.constant0._Z12add_matricesPiS_ --------------------------
	.section	.nv.constant0._Z12add_matricesPiS_,"a",@progbits
	.sectionflags	@""
	.align	4
.nv.constant0._Z12add_matricesPiS_:
	.zero		912


//--------------------- .nv.constant0._Z9transposePiS_ii --------------------------
	.section	.nv.constant0._Z9transposePiS_ii,"a",@progbits
	.sectionflags	@""
	.align	4
.nv.constant0._Z9transposePiS_ii:
	.zero		920


//--------------------- SYMBOLS --------------------------

	.type		.nv.reservedSmem.offset0,@object
	.size		.nv.reservedSmem.offset0,0x4
	.type		.nv.reservedSmem.cap,@object
	.size		.nv.reservedSmem.cap,0x4
